//
// Generated by NVIDIA NVVM Compiler
//
// Compiler Build ID: CL-36424714
// Cuda compilation tools, release 13.0, V13.0.88
// Based on NVVM 20.0.0
//

.version 9.0
.target sm_100
.address_size 64

	// .globl	_Z3addiPfS_

.visible .entry _Z3addiPfS_(
	.param .u32 _Z3addiPfS__param_0,
	.param .u64 .ptr .align 1 _Z3addiPfS__param_1,
	.param .u64 .ptr .align 1 _Z3addiPfS__param_2
)
{
	.reg .pred 	%p<6>;
	.reg .b32 	%r<17>;
	.reg .b32 	%f<16>;
	.reg .b64 	%rd<24>;

	ld.param.u32 	%r11, [_Z3addiPfS__param_0];
	ld.param.u64 	%rd15, [_Z3addiPfS__param_1];
	ld.param.u64 	%rd16, [_Z3addiPfS__param_2];
	cvta.to.global.u64 	%rd1, %rd16;
	cvta.to.global.u64 	%rd2, %rd15;
	mov.u32 	%r1, %tid.x;
	setp.ge.s32 	%p1, %r1, %r11;
	@%p1 bra 	$L__BB0_7;
	sub.s32 	%r12, %r11, %r1;
	and.b32  	%r2, %r12, 3;
	setp.eq.s32 	%p2, %r2, 0;
	mov.u32 	%r15, %r1;
	@%p2 bra 	$L__BB0_4;
	mul.wide.u32 	%rd17, %r1, 4;
	add.s64 	%rd21, %rd1, %rd17;
	add.s64 	%rd20, %rd2, %rd17;
	neg.s32 	%r14, %r2;
	add.s32 	%r15, %r1, %r2;
$L__BB0_3:
	.pragma "nounroll";
	ld.global.f32 	%f1, [%rd20];
	ld.global.f32 	%f2, [%rd21];
	add.f32 	%f3, %f1, %f2;
	st.global.f32 	[%rd21], %f3;
	add.s64 	%rd21, %rd21, 4;
	add.s64 	%rd20, %rd20, 4;
	add.s32 	%r14, %r14, 1;
	setp.ne.s32 	%p3, %r14, 0;
	@%p3 bra 	$L__BB0_3;
$L__BB0_4:
	sub.s32 	%r13, %r1, %r11;
	setp.gt.u32 	%p4, %r13, -4;
	@%p4 bra 	$L__BB0_7;
	sub.s32 	%r16, %r15, %r11;
	mul.wide.u32 	%rd18, %r15, 4;
	add.s64 	%rd19, %rd18, 8;
	add.s64 	%rd23, %rd2, %rd19;
	add.s64 	%rd22, %rd1, %rd19;
$L__BB0_6:
	ld.global.f32 	%f4, [%rd23+-8];
	ld.global.f32 	%f5, [%rd22+-8];
	add.f32 	%f6, %f4, %f5;
	st.global.f32 	[%rd22+-8], %f6;
	ld.global.f32 	%f7, [%rd23+-4];
	ld.global.f32 	%f8, [%rd22+-4];
	add.f32 	%f9, %f7, %f8;
	st.global.f32 	[%rd22+-4], %f9;
	ld.global.f32 	%f10, [%rd23];
	ld.global.f32 	%f11, [%rd22];
	add.f32 	%f12, %f10, %f11;
	st.global.f32 	[%rd22], %f12;
	ld.global.f32 	%f13, [%rd23+4];
	ld.global.f32 	%f14, [%rd22+4];
	add.f32 	%f15, %f13, %f14;
	st.global.f32 	[%rd22+4], %f15;
	add.s32 	%r16, %r16, 4;
	add.s64 	%rd23, %rd23, 16;
	add.s64 	%rd22, %rd22, 16;
	setp.ne.s32 	%p5, %r16, 0;
	@%p5 bra 	$L__BB0_6;
$L__BB0_7:
	ret;

}


// ===== COMPILED SASS (sm_100) =====

	.target	sm_100

	.elftype	@"ET_EXEC"


//--------------------- .note.nv.tkinfo           --------------------------
	.section	.note.nv.tkinfo,"",@"SHT_NOTE"
	.sectionflags	@"SHF_NOTE_NV_TKINFO"
	.tkinfo
        /*0018*/ 	.word	0x00000002
        /*0030*/ 	.string	""
        /*0030*/ 	.string	"ptxas"
        /*0030*/ 	.string	"Cuda compilation tools, release 13.0, V13.0.88"
        /*0030*/ 	.string	"Build cuda_13.0.r13.0/compiler.36424714_0"
        /*0030*/ 	.string	"-arch sm_100 -m 64 "



//--------------------- .note.nv.cuinfo           --------------------------
	.section	.note.nv.cuinfo,"",@"SHT_NOTE"
	.sectionflags	@"SHF_NOTE_NV_CUINFO"
        /*0018*/ 	.short	0x0002
        /*001a*/ 	.short	0x0064
        /*001c*/ 	.short	0x0082
	.zero		2


//--------------------- .nv.info                  --------------------------
	.section	.nv.info,"",@"SHT_CUDA_INFO"
	.align	4


	//----- nvinfo : EIATTR_REGCOUNT
	.align		4
        /*0000*/ 	.byte	0x04, 0x2f
        /*0002*/ 	.short	(.L_1 - .L_0)
	.align		4
.L_0:
        /*0004*/ 	.word	index@(_Z3addiPfS_)
        /*0008*/ 	.word	0x00000010


	//----- nvinfo : EIATTR_FRAME_SIZE
	.align		4
.L_1:
        /*000c*/ 	.byte	0x04, 0x11
        /*000e*/ 	.short	(.L_3 - .L_2)
	.align		4
.L_2:
        /*0010*/ 	.word	index@(_Z3addiPfS_)
        /*0014*/ 	.word	0x00000000


	//----- nvinfo : EIATTR_MIN_STACK_SIZE
	.align		4
.L_3:
        /*0018*/ 	.byte	0x04, 0x12
        /*001a*/ 	.short	(.L_5 - .L_4)
	.align		4
.L_4:
        /*001c*/ 	.word	index@(_Z3addiPfS_)
        /*0020*/ 	.word	0x00000000
.L_5:


//--------------------- .nv.compat                --------------------------
	.section	.nv.compat,"",@"SHT_CUDA_COMPAT_INFO"
	.align	4
        /*0000*/ 	.byte	0x02, 0x09, 0x00, 0x00, 0x02, 0x02, 0x01, 0x00, 0x02, 0x05, 0x05, 0x00, 0x03, 0x07, 0x01, 0x01
        /*0010*/ 	.byte	0x02, 0x03, 0x00, 0x00, 0x02, 0x06, 0x01, 0x00, 0x04, 0x0b, 0x08, 0x00, 0x09, 0x00, 0x00, 0x00
        /*0020*/ 	.byte	0x00, 0x00, 0x00, 0x00


//--------------------- .nv.info._Z3addiPfS_      --------------------------
	.section	.nv.info._Z3addiPfS_,"",@"SHT_CUDA_INFO"
	.sectionflags	@""
	.align	4


	//----- nvinfo : EIATTR_CUDA_API_VERSION
	.align		4
        /*0000*/ 	.byte	0x04, 0x37
        /*0002*/ 	.short	(.L_7 - .L_6)
.L_6:
        /*0004*/ 	.word	0x00000082


	//----- nvinfo : EIATTR_KPARAM_INFO
	.align		4
.L_7:
        /*0008*/ 	.byte	0x04, 0x17
        /*000a*/ 	.short	(.L_9 - .L_8)
.L_8:
        /*000c*/ 	.word	0x00000000
        /*0010*/ 	.short	0x0002
        /*0012*/ 	.short	0x0010
        /*0014*/ 	.byte	0x00, 0xf5, 0x21, 0x00


	//----- nvinfo : EIATTR_KPARAM_INFO
	.align		4
.L_9:
        /*0018*/ 	.byte	0x04, 0x17
        /*001a*/ 	.short	(.L_11 - .L_10)
.L_10:
        /*001c*/ 	.word	0x00000000
        /*0020*/ 	.short	0x0001
        /*0022*/ 	.short	0x0008
        /*0024*/ 	.byte	0x00, 0xf5, 0x21, 0x00


	//----- nvinfo : EIATTR_KPARAM_INFO
	.align		4
.L_11:
        /*0028*/ 	.byte	0x04, 0x17
        /*002a*/ 	.short	(.L_13 - .L_12)
.L_12:
        /*002c*/ 	.word	0x00000000
        /*0030*/ 	.short	0x0000
        /*0032*/ 	.short	0x0000
        /*0034*/ 	.byte	0x00, 0xf0, 0x11, 0x00


	//----- nvinfo : EIATTR_SPARSE_MMA_MASK
	.align		4
.L_13:
        /*0038*/ 	.byte	0x03, 0x50
        /*003a*/ 	.short	0x0000


	//----- nvinfo : EIATTR_MAXREG_COUNT
	.align		4
        /*003c*/ 	.byte	0x03, 0x1b
        /*003e*/ 	.short	0x00ff


	//----- nvinfo : EIATTR_MERCURY_ISA_VERSION
	.align		4
        /*0040*/ 	.byte	0x03, 0x5f
        /*0042*/ 	.short	0x0101


	//----- nvinfo : EIATTR_VRC_CTA_INIT_COUNT
	.align		4
        /*0044*/ 	.byte	0x02, 0x4a
	.zero		1
	.zero		1


	//----- nvinfo : EIATTR_EXIT_INSTR_OFFSETS
	.align		4
        /*0048*/ 	.byte	0x04, 0x1c
        /*004a*/ 	.short	(.L_15 - .L_14)


	//   ....[0]....
.L_14:
        /*004c*/ 	.word	0x00000040


	//   ....[1]....
        /*0050*/ 	.word	0x00000240


	//   ....[2]....
        /*0054*/ 	.word	0x00000b40


	//   ....[3]....
        /*0058*/ 	.word	0x00000d10


	//----- nvinfo : EIATTR_CRS_STACK_SIZE
	.align		4
.L_15:
        /*005c*/ 	.byte	0x04, 0x1e
        /*005e*/ 	.short	(.L_17 - .L_16)
.L_16:
        /*0060*/ 	.word	0x00000000


	//----- nvinfo : EIATTR_CBANK_PARAM_SIZE
	.align		4
.L_17:
        /*0064*/ 	.byte	0x03, 0x19
        /*0066*/ 	.short	0x0018


	//----- nvinfo : EIATTR_PARAM_CBANK
	.align		4
        /*0068*/ 	.byte	0x04, 0x0a
        /*006a*/ 	.short	(.L_19 - .L_18)
	.align		4
.L_18:
        /*006c*/ 	.word	index@(.nv.constant0._Z3addiPfS_)
        /*0070*/ 	.short	0x0380
        /*0072*/ 	.short	0x0018


	//----- nvinfo : EIATTR_SW_WAR
	.align		4
.L_19:
        /*0074*/ 	.byte	0x04, 0x36
        /*0076*/ 	.short	(.L_21 - .L_20)
.L_20:
        /*0078*/ 	.word	0x00000008
.L_21:


//--------------------- .nv.callgraph             --------------------------
	.section	.nv.callgraph,"",@"SHT_CUDA_CALLGRAPH"
	.align	4
	.sectionentsize	8
	.align		4
        /*0000*/ 	.word	0x00000000
	.align		4
        /*0004*/ 	.word	0xffffffff
	.align		4
        /*0008*/ 	.word	0x00000000
	.align		4
        /*000c*/ 	.word	0xfffffffe
	.align		4
        /*0010*/ 	.word	0x00000000
	.align		4
        /*0014*/ 	.word	0xfffffffd
	.align		4
        /*0018*/ 	.word	0x00000000
	.align		4
        /*001c*/ 	.word	0xfffffffc


//--------------------- .text._Z3addiPfS_         --------------------------
	.section	.text._Z3addiPfS_,"ax",@progbits
	.align	128
        .global         _Z3addiPfS_
        .type           _Z3addiPfS_,@function
        .size           _Z3addiPfS_,(.L_x_11 - _Z3addiPfS_)
        .other          _Z3addiPfS_,@"STO_CUDA_ENTRY STV_DEFAULT"
_Z3addiPfS_:
.text._Z3addiPfS_:
[----:B------:R-:W-:Y:S01]  /*0000*/  LDC R1, c[0x0][0x37c] ;  /* 0x0000df00ff017b82 */ /* 0x000fe20000000800 */
[----:B------:R-:W0:Y:S01]  /*0010*/  S2R R7, SR_TID.X ;  /* 0x0000000000077919 */ /* 0x000e220000002100 */
[----:B------:R-:W0:Y:S02]  /*0020*/  LDCU UR6, c[0x0][0x380] ;  /* 0x00007000ff0677ac */ /* 0x000e240008000800 */
[----:B0-----:R-:W-:-:S13]  /*0030*/  ISETP.GE.AND P0, PT, R7, UR6, PT ;  /* 0x0000000607007c0c */ /* 0x001fda000bf06270 */
[----:B------:R-:W-:Y:S05]  /*0040*/  @P0 EXIT ;  /* 0x000000000000094d */ /* 0x000fea0003800000 */
[C---:B------:R-:W-:Y:S01]  /*0050*/  IADD3 R0, PT, PT, -R7.reuse, UR6, RZ ;  /* 0x0000000607007c10 */ /* 0x040fe2000fffe1ff */
[----:B------:R-:W0:Y:S01]  /*0060*/  LDCU.64 UR4, c[0x0][0x358] ;  /* 0x00006b00ff0477ac */ /* 0x000e220008000a00 */
[----:B------:R-:W-:Y:S01]  /*0070*/  IADD3 R2, PT, PT, R7, -UR6, RZ ;  /* 0x8000000607027c10 */ /* 0x000fe2000fffe0ff */
[----:B------:R-:W-:Y:S01]  /*0080*/  BSSY.RECONVERGENT B0, `(.L_x_0) ;  /* 0x000001b000007945 */ /* 0x000fe20003800200 */
[----:B------:R-:W-:Y:S02]  /*0090*/  LOP3.LUT P1, R0, R0, 0x3, RZ, 0xc0, !PT ;  /* 0x0000000300007812 */ /* 0x000fe4000782c0ff */
[----:B------:R-:W-:-:S11]  /*00a0*/  ISETP.GT.U32.AND P0, PT, R2, -0x4, PT ;  /* 0xfffffffc0200780c */ /* 0x000fd60003f04070 */
[----:B------:R-:W-:Y:S05]  /*00b0*/  @!P1 BRA `(.L_x_1) ;  /* 0x00000000005c9947 */ /* 0x000fea0003800000 */
[----:B------:R-:W1:Y:S08]  /*00c0*/  LDC.64 R2, c[0x0][0x390] ;  /* 0x0000e400ff027b82 */ /* 0x000e700000000a00 */
[----:B------:R-:W2:Y:S01]  /*00d0*/  LDC.64 R4, c[0x0][0x388] ;  /* 0x0000e200ff047b82 */ /* 0x000ea20000000a00 */
[----:B-1----:R-:W-:-:S04]  /*00e0*/  IMAD.WIDE.U32 R2, R7, 0x4, R2 ;  /* 0x0000000407027825 */ /* 0x002fc800078e0002 */
[----:B------:R-:W-:Y:S01]  /*00f0*/  IMAD.MOV.U32 R8, RZ, RZ, R2 ;  /* 0x000000ffff087224 */ /* 0x000fe200078e0002 */
[----:B------:R-:W-:Y:S01]  /*0100*/  MOV R11, R3 ;  /* 0x00000003000b7202 */ /* 0x000fe20000000f00 */
[----:B--2---:R-:W-:Y:S01]  /*0110*/  IMAD.WIDE.U32 R4, R7, 0x4, R4 ;  /* 0x0000000407047825 */ /* 0x004fe200078e0004 */
[----:B------:R-:W-:-:S03]  /*0120*/  IADD3 R7, PT, PT, R0, R7, RZ ;  /* 0x0000000700077210 */ /* 0x000fc60007ffe0ff */
[----:B------:R-:W-:Y:S02]  /*0130*/  IMAD.MOV.U32 R6, RZ, RZ, R4 ;  /* 0x000000ffff067224 */ /* 0x000fe400078e0004 */
[----:B------:R-:W-:-:S07]  /*0140*/  IMAD.MOV R0, RZ, RZ, -R0 ;  /* 0x000000ffff007224 */ /* 0x000fce00078e0a00 */
.L_x_2:
[----:B------:R-:W-:Y:S01]  /*0150*/  MOV R4, R6 ;  /* 0x0000000600047202 */ /* 0x000fe20000000f00 */
[----:B-1----:R-:W-:Y:S01]  /*0160*/  IMAD.MOV.U32 R3, RZ, RZ, R11 ;  /* 0x000000ffff037224 */ /* 0x002fe200078e000b */
[----:B------:R-:W-:-:S04]  /*0170*/  MOV R2, R8 ;  /* 0x0000000800027202 */ /* 0x000fc80000000f00 */
[----:B0-----:R0:W2:Y:S04]  /*0180*/  LDG.E R4, desc[UR4][R4.64] ;  /* 0x0000000404047981 */ /* 0x0010a8000c1e1900 */
[----:B------:R-:W2:Y:S01]  /*0190*/  LDG.E R9, desc[UR4][R2.64] ;  /* 0x0000000402097981 */ /* 0x000ea2000c1e1900 */
[----:B------:R-:W-:Y:S01]  /*01a0*/  VIADD R0, R0, 0x1 ;  /* 0x0000000100007836 */ /* 0x000fe20000000000 */
[----:B------:R-:W-:Y:S02]  /*01b0*/  IADD3 R6, P3, PT, R6, 0x4, RZ ;  /* 0x0000000406067810 */ /* 0x000fe40007f7e0ff */
[----:B------:R-:W-:Y:S02]  /*01c0*/  IADD3 R8, P2, PT, R2, 0x4, RZ ;  /* 0x0000000402087810 */ /* 0x000fe40007f5e0ff */
[----:B------:R-:W-:Y:S01]  /*01d0*/  ISETP.NE.AND P1, PT, R0, RZ, PT ;  /* 0x000000ff0000720c */ /* 0x000fe20003f25270 */
[----:B0-----:R-:W-:Y:S01]  /*01e0*/  IMAD.X R5, RZ, RZ, R5, P3 ;  /* 0x000000ffff057224 */ /* 0x001fe200018e0605 */
[----:B------:R-:W-:Y:S01]  /*01f0*/  IADD3.X R11, PT, PT, RZ, R3, RZ, P2, !PT ;  /* 0x00000003ff0b7210 */ /* 0x000fe200017fe4ff */
[----:B--2---:R-:W-:-:S05]  /*0200*/  FADD R9, R4, R9 ;  /* 0x0000000904097221 */ /* 0x004fca0000000000 */
[----:B------:R1:W-:Y:S05]  /*0210*/  STG.E desc[UR4][R2.64], R9 ;  /* 0x0000000902007986 */ /* 0x0003ea000c101904 */
[----:B------:R-:W-:Y:S05]  /*0220*/  @P1 BRA `(.L_x_2) ;  /* 0xfffffffc00c81947 */ /* 0x000fea000383ffff */
.L_x_1:
[----:B0-----:R-:W-:Y:S05]  /*0230*/  BSYNC.RECONVERGENT B0 ;  /* 0x0000000000007941 */ /* 0x001fea0003800200 */
.L_x_0:
[----:B------:R-:W-:Y:S05]  /*0240*/  @P0 EXIT ;  /* 0x000000000000094d */ /* 0x000fea0003800000 */
[----:B------:R-:W1:Y:S01]  /*0250*/  LDCU.64 UR8, c[0x0][0x388] ;  /* 0x00007100ff0877ac */ /* 0x000e620008000a00 */
[----:B------:R-:W-:Y:S01]  /*0260*/  HFMA2 R4, -RZ, RZ, 0, 4.76837158203125e-07 ;  /* 0x00000008ff047431 */ /* 0x000fe200000001ff */
[C---:B------:R-:W-:Y:S01]  /*0270*/  IADD3 R0, PT, PT, R7.reuse, -UR6, RZ ;  /* 0x8000000607007c10 */ /* 0x040fe2000fffe0ff */
[----:B------:R-:W-:Y:S01]  /*0280*/  IMAD.MOV.U32 R5, RZ, RZ, 0x0 ;  /* 0x00000000ff057424 */ /* 0x000fe200078e00ff */
[----:B------:R-:W0:Y:S01]  /*0290*/  LDCU.64 UR10, c[0x0][0x390] ;  /* 0x00007200ff0a77ac */ /* 0x000e220008000a00 */
[----:B------:R-:W-:Y:S01]  /*02a0*/  BSSY.RECONVERGENT B0, `(.L_x_3) ;  /* 0x000008b000007945 */ /* 0x000fe20003800200 */
[----:B------:R-:W-:Y:S01]  /*02b0*/  ISETP.GE.AND P0, PT, R0, RZ, PT ;  /* 0x000000ff0000720c */ /* 0x000fe20003f06270 */
[----:B------:R-:W-:-:S03]  /*02c0*/  IMAD.WIDE.U32 R4, R7, 0x4, R4 ;  /* 0x0000000407047825 */ /* 0x000fc600078e0004 */
[C---:B-1----:R-:W-:Y:S02]  /*02d0*/  IADD3 R2, P1, PT, R4.reuse, UR8, RZ ;  /* 0x0000000804027c10 */ /* 0x042fe4000ff3e0ff */
[----:B0-----:R-:W-:Y:S02]  /*02e0*/  IADD3 R4, P2, PT, R4, UR10, RZ ;  /* 0x0000000a04047c10 */ /* 0x001fe4000ff5e0ff */
[C---:B------:R-:W-:Y:S02]  /*02f0*/  IADD3.X R3, PT, PT, R5.reuse, UR9, RZ, P1, !PT ;  /* 0x0000000905037c10 */ /* 0x040fe40008ffe4ff */
[----:B------:R-:W-:-:S03]  /*0300*/  IADD3.X R5, PT, PT, R5, UR11, RZ, P2, !PT ;  /* 0x0000000b05057c10 */ /* 0x000fc600097fe4ff */
[----:B------:R-:W-:Y:S06]  /*0310*/  @P0 BRA `(.L_x_4) ;  /* 0x00000008000c0947 */ /* 0x000fec0003800000 */
[----:B------:R-:W-:Y:S01]  /*0320*/  IMAD.MOV R6, RZ, RZ, -R0 ;  /* 0x000000ffff067224 */ /* 0x000fe200078e0a00 */
[----:B------:R-:W-:Y:S01]  /*0330*/  BSSY.RECONVERGENT B1, `(.L_x_5) ;  /* 0x0000050000017945 */ /* 0x000fe20003800200 */
[----:B------:R-:W-:-:S03]  /*0340*/  PLOP3.LUT P0, PT, PT, PT, PT, 0x80, 0x8 ;  /* 0x000000000008781c */ /* 0x000fc60003f0f070 */
[----:B------:R-:W-:-:S13]  /*0350*/  ISETP.GT.AND P1, PT, R6, 0xc, PT ;  /* 0x0000000c0600780c */ /* 0x000fda0003f24270 */
[----:B------:R-:W-:Y:S05]  /*0360*/  @!P1 BRA `(.L_x_6) ;  /* 0x0000000400309947 */ /* 0x000fea0003800000 */
[----:B------:R-:W-:-:S13]  /*0370*/  PLOP3.LUT P0, PT, PT, PT, PT, 0x8, 0x80 ;  /* 0x000000000080781c */ /* 0x000fda0003f0e170 */
.L_x_7:
[----:B------:R-:W2:Y:S04]  /*0380*/  LDG.E R6, desc[UR4][R2.64+-0x8] ;  /* 0xfffff80402067981 */ /* 0x000ea8000c1e1900 */
[----:B------:R-:W2:Y:S04]  /*0390*/  LDG.E R7, desc[UR4][R4.64+-0x8] ;  /* 0xfffff80404077981 */ /* 0x000ea8000c1e1900 */
[----:B------:R-:W3:Y:S04]  /*03a0*/  LDG.E R9, desc[UR4][R4.64+-0x4] ;  /* 0xfffffc0404097981 */ /* 0x000ee8000c1e1900 */
[----:B------:R-:W4:Y:S04]  /*03b0*/  LDG.E R11, desc[UR4][R4.64] ;  /* 0x00000004040b7981 */ /* 0x000f28000c1e1900 */
[----:B------:R-:W5:Y:S01]  /*03c0*/  LDG.E R13, desc[UR4][R4.64+0x4] ;  /* 0x00000404040d7981 */ /* 0x000f62000c1e1900 */
[----:B--2---:R-:W-:-:S05]  /*03d0*/  FADD R7, R6, R7 ;  /* 0x0000000706077221 */ /* 0x004fca0000000000 */
[----:B------:R0:W-:Y:S04]  /*03e0*/  STG.E desc[UR4][R4.64+-0x8], R7 ;  /* 0xfffff80704007986 */ /* 0x0001e8000c101904 */
[----:B------:R-:W3:Y:S04]  /*03f0*/  LDG.E R6, desc[UR4][R2.64+-0x4] ;  /* 0xfffffc0402067981 */ /* 0x000ee8000c1e1900 */
[----:B0-----:R-:W2:Y:S01]  /*0400*/  LDG.E R7, desc[UR4][R4.64+0x8] ;  /* 0x0000080404077981 */ /* 0x001ea2000c1e1900 */
[----:B---3--:R-:W-:-:S05]  /*0410*/  FADD R9, R6, R9 ;  /* 0x0000000906097221 */ /* 0x008fca0000000000 */
[----:B------:R0:W-:Y:S04]  /*0420*/  STG.E desc[UR4][R4.64+-0x4], R9 ;  /* 0xfffffc0904007986 */ /* 0x0001e8000c101904 */
[----:B------:R-:W4:Y:S04]  /*0430*/  LDG.E R6, desc[UR4][R2.64] ;  /* 0x0000000402067981 */ /* 0x000f28000c1e1900 */
[----:B0-----:R-:W3:Y:S01]  /*0440*/  LDG.E R9, desc[UR4][R4.64+0xc] ;  /* 0x00000c0404097981 */ /* 0x001ee2000c1e1900 */
[----:B----4-:R-:W-:-:S05]  /*0450*/  FADD R11, R6, R11 ;  /* 0x0000000b060b7221 */ /* 0x010fca0000000000 */
[----:B------:R0:W-:Y:S04]  /*0460*/  STG.E desc[UR4][R4.64], R11 ;  /* 0x0000000b04007986 */ /* 0x0001e8000c101904 */
[----:B------:R-:W5:Y:S04]  /*0470*/  LDG.E R6, desc[UR4][R2.64+0x4] ;  /* 0x0000040402067981 */ /* 0x000f68000c1e1900 */
[----:B0-----:R-:W4:Y:S01]  /*0480*/  LDG.E R11, desc[UR4][R4.64+0x10] ;  /* 0x00001004040b7981 */ /* 0x001f22000c1e1900 */
[----:B-----5:R-:W-:-:S05]  /*0490*/  FADD R13, R6, R13 ;  /* 0x0000000d060d7221 */ /* 0x020fca0000000000 */
[----:B------:R0:W-:Y:S04]  /*04a0*/  STG.E desc[UR4][R4.64+0x4], R13 ;  /* 0x0000040d04007986 */ /* 0x0001e8000c101904 */
[----:B------:R-:W2:Y:S04]  /*04b0*/  LDG.E R6, desc[UR4][R2.64+0x8] ;  /* 0x0000080402067981 */ /* 0x000ea8000c1e1900 */
[----:B0-----:R-:W5:Y:S01]  /*04c0*/  LDG.E R13, desc[UR4][R4.64+0x14] ;  /* 0x00001404040d7981 */ /* 0x001f62000c1e1900 */
        /* <DEDUP_REMOVED lines=33> */
[----:B------:R-:W-:Y:S04]  /*06e0*/  STG.E desc[UR4][R4.64+0x28], R7 ;  /* 0x0000280704007986 */ /* 0x000fe8000c101904 */
[----:B------:R-:W3:Y:S02]  /*06f0*/  LDG.E R6, desc[UR4][R2.64+0x2c] ;  /* 0x00002c0402067981 */ /* 0x000ee4000c1e1900 */
[----:B---3--:R-:W-:-:S05]  /*0700*/  FADD R9, R6, R9 ;  /* 0x0000000906097221 */ /* 0x008fca0000000000 */
[----:B------:R0:W-:Y:S04]  /*0710*/  STG.E desc[UR4][R4.64+0x2c], R9 ;  /* 0x00002c0904007986 */ /* 0x0001e8000c101904 */
[----:B------:R-:W4:Y:S01]  /*0720*/  LDG.E R6, desc[UR4][R2.64+0x30] ;  /* 0x0000300402067981 */ /* 0x000f22000c1e1900 */
[----:B------:R-:W-:Y:S01]  /*0730*/  IADD3 R0, PT, PT, R0, 0x10, RZ ;  /* 0x0000001000007810 */ /* 0x000fe20007ffe0ff */
[----:B----4-:R-:W-:-:S05]  /*0740*/  FADD R11, R6, R11 ;  /* 0x0000000b060b7221 */ /* 0x010fca0000000000 */
[----:B------:R-:W-:Y:S04]  /*0750*/  STG.E desc[UR4][R4.64+0x30], R11 ;  /* 0x0000300b04007986 */ /* 0x000fe8000c101904 */
[----:B------:R1:W5:Y:S01]  /*0760*/  LDG.E R6, desc[UR4][R2.64+0x34] ;  /* 0x0000340402067981 */ /* 0x000362000c1e1900 */
[----:B------:R-:W-:Y:S02]  /*0770*/  ISETP.GE.AND P1, PT, R0, -0xc, PT ;  /* 0xfffffff40000780c */ /* 0x000fe40003f26270 */
[----:B------:R-:W-:-:S05]  /*0780*/  IADD3 R8, P2, PT, R2, 0x40, RZ ;  /* 0x0000004002087810 */ /* 0x000fca0007f5e0ff */
[----:B0-----:R-:W-:Y:S02]  /*0790*/  IMAD.X R9, RZ, RZ, R3, P2 ;  /* 0x000000ffff097224 */ /* 0x001fe400010e0603 */
[----:B-1----:R-:W-:-:S03]  /*07a0*/  IMAD.MOV.U32 R2, RZ, RZ, R8 ;  /* 0x000000ffff027224 */ /* 0x002fc600078e0008 */
[----:B------:R-:W-:Y:S01]  /*07b0*/  MOV R3, R9 ;  /* 0x0000000900037202 */ /* 0x000fe20000000f00 */
[----:B-----5:R-:W-:Y:S01]  /*07c0*/  FADD R13, R6, R13 ;  /* 0x0000000d060d7221 */ /* 0x020fe20000000000 */
[----:B------:R-:W-:-:S04]  /*07d0*/  IADD3 R6, P3, PT, R4, 0x40, RZ ;  /* 0x0000004004067810 */ /* 0x000fc80007f7e0ff */
[----:B------:R-:W-:Y:S01]  /*07e0*/  IADD3.X R7, PT, PT, RZ, R5, RZ, P3, !PT ;  /* 0x00000005ff077210 */ /* 0x000fe20001ffe4ff */
[----:B------:R0:W-:Y:S02]  /*07f0*/  STG.E desc[UR4][R4.64+0x34], R13 ;  /* 0x0000340d04007986 */ /* 0x0001e4000c101904 */
[----:B0-----:R-:W-:Y:S01]  /*0800*/  IMAD.MOV.U32 R4, RZ, RZ, R6 ;  /* 0x000000ffff047224 */ /* 0x001fe200078e0006 */
[----:B------:R-:W-:Y:S01]  /*0810*/  MOV R5, R7 ;  /* 0x0000000700057202 */ /* 0x000fe20000000f00 */
[----:B------:R-:W-:Y:S06]  /*0820*/  @!P1 BRA `(.L_x_7) ;  /* 0xfffffff800d49947 */ /* 0x000fec000383ffff */
.L_x_6:
[----:B------:R-:W-:Y:S05]  /*0830*/  BSYNC.RECONVERGENT B1 ;  /* 0x0000000000017941 */ /* 0x000fea0003800200 */
.L_x_5:
[----:B------:R-:W-:Y:S01]  /*0840*/  IMAD.MOV R6, RZ, RZ, -R0 ;  /* 0x000000ffff067224 */ /* 0x000fe200078e0a00 */
[----:B------:R-:W-:Y:S04]  /*0850*/  BSSY.RECONVERGENT B1, `(.L_x_8) ;  /* 0x000002d000017945 */ /* 0x000fe80003800200 */
[----:B------:R-:W-:-:S13]  /*0860*/  ISETP.GT.AND P1, PT, R6, 0x4, PT ;  /* 0x000000040600780c */ /* 0x000fda0003f24270 */
[----:B------:R-:W-:Y:S05]  /*0870*/  @!P1 BRA `(.L_x_9) ;  /* 0x0000000000a89947 */ /* 0x000fea0003800000 */
        /* <DEDUP_REMOVED lines=26> */
[----:B------:R-:W4:Y:S02]  /*0a20*/  LDG.E R6, desc[UR4][R2.64+0x10] ;  /* 0x0000100402067981 */ /* 0x000f24000c1e1900 */
[----:B----4-:R-:W-:-:S05]  /*0a30*/  FADD R11, R6, R11 ;  /* 0x0000000b060b7221 */ /* 0x010fca0000000000 */
[----:B------:R-:W-:Y:S04]  /*0a40*/  STG.E desc[UR4][R4.64+0x10], R11 ;  /* 0x0000100b04007986 */ /* 0x000fe8000c101904 */
[----:B------:R1:W5:Y:S01]  /*0a50*/  LDG.E R6, desc[UR4][R2.64+0x14] ;  /* 0x0000140402067981 */ /* 0x000362000c1e1900 */
[----:B------:R-:W-:-:S04]  /*0a60*/  IADD3 R8, P1, PT, R2, 0x20, RZ ;  /* 0x0000002002087810 */ /* 0x000fc80007f3e0ff */
[----:B0-----:R-:W-:Y:S01]  /*0a70*/  IADD3.X R9, PT, PT, RZ, R3, RZ, P1, !PT ;  /* 0x00000003ff097210 */ /* 0x001fe20000ffe4ff */
[----:B------:R-:W-:Y:S01]  /*0a80*/  VIADD R0, R0, 0x8 ;  /* 0x0000000800007836 */ /* 0x000fe20000000000 */
[----:B------:R-:W-:Y:S02]  /*0a90*/  PLOP3.LUT P0, PT, PT, PT, PT, 0x8, 0x80 ;  /* 0x000000000080781c */ /* 0x000fe40003f0e170 */
[----:B-1----:R-:W-:Y:S02]  /*0aa0*/  MOV R2, R8 ;  /* 0x0000000800027202 */ /* 0x002fe40000000f00 */
[----:B------:R-:W-:Y:S01]  /*0ab0*/  MOV R3, R9 ;  /* 0x0000000900037202 */ /* 0x000fe20000000f00 */
[----:B-----5:R-:W-:Y:S01]  /*0ac0*/  FADD R13, R6, R13 ;  /* 0x0000000d060d7221 */ /* 0x020fe20000000000 */
[----:B------:R-:W-:-:S04]  /*0ad0*/  IADD3 R6, P2, PT, R4, 0x20, RZ ;  /* 0x0000002004067810 */ /* 0x000fc80007f5e0ff */
[----:B------:R-:W-:Y:S01]  /*0ae0*/  IADD3.X R7, PT, PT, RZ, R5, RZ, P2, !PT ;  /* 0x00000005ff077210 */ /* 0x000fe200017fe4ff */
[----:B------:R0:W-:Y:S02]  /*0af0*/  STG.E desc[UR4][R4.64+0x14], R13 ;  /* 0x0000140d04007986 */ /* 0x0001e4000c101904 */
[----:B0-----:R-:W-:Y:S01]  /*0b00*/  IMAD.MOV.U32 R4, RZ, RZ, R6 ;  /* 0x000000ffff047224 */ /* 0x001fe200078e0006 */
[----:B------:R-:W-:-:S07]  /*0b10*/  MOV R5, R7 ;  /* 0x0000000700057202 */ /* 0x000fce0000000f00 */
.L_x_9:
[----:B------:R-:W-:Y:S05]  /*0b20*/  BSYNC.RECONVERGENT B1 ;  /* 0x0000000000017941 */ /* 0x000fea0003800200 */
.L_x_8:
[----:B------:R-:W-:-:S13]  /*0b30*/  ISETP.NE.OR P0, PT, R0, RZ, P0 ;  /* 0x000000ff0000720c */ /* 0x000fda0000705670 */
[----:B------:R-:W-:Y:S05]  /*0b40*/  @!P0 EXIT ;  /* 0x000000000000894d */ /* 0x000fea0003800000 */
.L_x_4:
[----:B------:R-:W-:Y:S05]  /*0b50*/  BSYNC.RECONVERGENT B0 ;  /* 0x0000000000007941 */ /* 0x000fea0003800200 */
.L_x_3:
[----:B------:R-:W2:Y:S04]  /*0b60*/  LDG.E R6, desc[UR4][R2.64+-0x8] ;  /* 0xfffff80402067981 */ /* 0x000ea8000c1e1900 */
[----:B------:R-:W2:Y:S04]  /*0b70*/  LDG.E R7, desc[UR4][R4.64+-0x8] ;  /* 0xfffff80404077981 */ /* 0x000ea8000c1e1900 */
[----:B------:R-:W3:Y:S04]  /*0b80*/  LDG.E R9, desc[UR4][R4.64+-0x4] ;  /* 0xfffffc0404097981 */ /* 0x000ee8000c1e1900 */
[----:B------:R-:W4:Y:S04]  /*0b90*/  LDG.E R11, desc[UR4][R4.64] ;  /* 0x00000004040b7981 */ /* 0x000f28000c1e1900 */
[----:B------:R-:W5:Y:S01]  /*0ba0*/  LDG.E R13, desc[UR4][R4.64+0x4] ;  /* 0x00000404040d7981 */ /* 0x000f62000c1e1900 */
        /* <DEDUP_REMOVED lines=10> */
[----:B------:R-:W-:Y:S02]  /*0c50*/  ISETP.NE.AND P0, PT, R0, RZ, PT ;  /* 0x000000ff0000720c */ /* 0x000fe40003f05270 */
[----:B------:R-:W-:-:S05]  /*0c60*/  IADD3 R8, P1, PT, R2, 0x10, RZ ;  /* 0x0000001002087810 */ /* 0x000fca0007f3e0ff */
[----:B0-----:R-:W-:Y:S01]  /*0c70*/  IMAD.X R9, RZ, RZ, R3, P1 ;  /* 0x000000ffff097224 */ /* 0x001fe200008e0603 */
[----:B-1----:R-:W-:-:S03]  /*0c80*/  MOV R2, R8 ;  /* 0x0000000800027202 */ /* 0x002fc60000000f00 */
[----:B------:R-:W-:Y:S02]  /*0c90*/  IMAD.MOV.U32 R3, RZ, RZ, R9 ;  /* 0x000000ffff037224 */ /* 0x000fe400078e0009 */
[----:B-----5:R-:W-:Y:S01]  /*0ca0*/  FADD R13, R6, R13 ;  /* 0x0000000d060d7221 */ /* 0x020fe20000000000 */
[----:B------:R-:W-:-:S04]  /*0cb0*/  IADD3 R6, P2, PT, R4, 0x10, RZ ;  /* 0x0000001004067810 */ /* 0x000fc80007f5e0ff */
[----:B------:R-:W-:Y:S01]  /*0cc0*/  IADD3.X R7, PT, PT, RZ, R5, RZ, P2, !PT ;  /* 0x00000005ff077210 */ /* 0x000fe200017fe4ff */
[----:B------:R0:W-:Y:S02]  /*0cd0*/  STG.E desc[UR4][R4.64+0x4], R13 ;  /* 0x0000040d04007986 */ /* 0x0001e4000c101904 */
[----:B0-----:R-:W-:Y:S02]  /*0ce0*/  MOV R4, R6 ;  /* 0x0000000600047202 */ /* 0x001fe40000000f00 */
[----:B------:R-:W-:Y:S01]  /*0cf0*/  MOV R5, R7 ;  /* 0x0000000700057202 */ /* 0x000fe20000000f00 */
[----:B------:R-:W-:Y:S06]  /*0d00*/  @P0 BRA `(.L_x_3) ;  /* 0xfffffffc00940947 */ /* 0x000fec000383ffff */
[----:B------:R-:W-:Y:S05]  /*0d10*/  EXIT ;  /* 0x000000000000794d */ /* 0x000fea0003800000 */
.L_x_10:
[----:B------:R-:W-:-:S00]  /*0d20*/  BRA `(.L_x_10) ;  /* 0xfffffffc00fc7947 */ /* 0x000fc0000383ffff */
[----:B------:R-:W-:-:S00]  /*0d30*/  NOP ;  /* 0x0000000000007918 */ /* 0x000fc00000000000 */
        /* <DEDUP_REMOVED lines=12> */
.L_x_11:


//--------------------- .nv.shared.reserved.0     --------------------------
	.section	.nv.shared.reserved.0,"aw",@nobits
	.weak		__nv_reservedSMEM_offset_0_alias
	.size		__nv_reservedSMEM_offset_0_alias, 0, 64
	.other		__nv_reservedSMEM_offset_0_alias,@"STO_CUDA_RESERVED_SHARED STV_DEFAULT"
__nv_reservedSMEM_offset_0_alias:
	.zero		0
	.zero		64


//--------------------- .nv.constant0._Z3addiPfS_ --------------------------
	.section	.nv.constant0._Z3addiPfS_,"a",@progbits
	.sectionflags	@""
	.align	4
.nv.constant0._Z3addiPfS_:
	.zero		920


//--------------------- SYMBOLS --------------------------

	.type		.nv.reservedSmem.offset0,@object
	.size		.nv.reservedSmem.offset0,0x4
